	.headerflags	@"EF_CUDA_TEXMODE_UNIFIED EF_CUDA_64BIT_ADDRESS EF_CUDA_ACCELERATORS EF_CUDA_SM90 EF_CUDA_VIRTUAL_SM(EF_CUDA_SM90)"
	.elftype	@"ET_EXEC"


//--------------------- .nv.info                  --------------------------
	.section	.nv.info,"",@"SHT_CUDA_INFO"
	.align	4


	//----- nvinfo : EIATTR_REGCOUNT
	.align		4
        /*0000*/ 	.byte	0x04, 0x2f
        /*0002*/ 	.short	(.L_3 - .L_2)
	.align		4
.L_2:
        /*0004*/ 	.word	index@(triton_poi_fused__native_batch_norm_legit_no_training_add_relu_21)
        /*0008*/ 	.word	0x00000017


	//----- nvinfo : EIATTR_MIN_STACK_SIZE
	.align		4
.L_3:
        /*000c*/ 	.byte	0x04, 0x12
        /*000e*/ 	.short	(.L_5 - .L_4)
	.align		4
.L_4:
        /*0010*/ 	.word	index@(triton_poi_fused__native_batch_norm_legit_no_training_add_relu_21)
        /*0014*/ 	.word	0x00000000


	//----- nvinfo : EIATTR_FRAME_SIZE
	.align		4
.L_5:
        /*0018*/ 	.byte	0x04, 0x11
        /*001a*/ 	.short	(.L_7 - .L_6)
	.align		4
.L_6:
        /*001c*/ 	.word	index@(triton_poi_fused__native_batch_norm_legit_no_training_add_relu_21)
        /*0020*/ 	.word	0x00000000


	//----- nvinfo : EIATTR_MIN_STACK_SIZE
	.align		4
.L_7:
        /*0024*/ 	.byte	0x04, 0x12
        /*0026*/ 	.short	(.L_9 - .L_8)
	.align		4
.L_8:
        /*0028*/ 	.word	index@(triton_poi_fused__native_batch_norm_legit_no_training_add_relu_21)
        /*002c*/ 	.word	0x00000000
.L_9:


//--------------------- .nv.info.triton_poi_fused__native_batch_norm_legit_no_training_add_relu_21 --------------------------
	.section	.nv.info.triton_poi_fused__native_batch_norm_legit_no_training_add_relu_21,"",@"SHT_CUDA_INFO"
	.sectionflags	@""
	.align	4


	//----- nvinfo : EIATTR_CUDA_API_VERSION
	.align		4
        /*0000*/ 	.byte	0x04, 0x37
        /*0002*/ 	.short	(.L_11 - .L_10)
.L_10:
        /*0004*/ 	.word	0x0000007c


	//----- nvinfo : EIATTR_KPARAM_INFO
	.align		4
.L_11:
        /*0008*/ 	.byte	0x04, 0x17
        /*000a*/ 	.short	(.L_13 - .L_12)
.L_12:
        /*000c*/ 	.word	0x00000000
        /*0010*/ 	.short	0x0007
        /*0012*/ 	.short	0x0038
        /*0014*/ 	.byte	0x00, 0xf0, 0x11, 0x00


	//----- nvinfo : EIATTR_KPARAM_INFO
	.align		4
.L_13:
        /*0018*/ 	.byte	0x04, 0x17
        /*001a*/ 	.short	(.L_15 - .L_14)
.L_14:
        /*001c*/ 	.word	0x00000000
        /*0020*/ 	.short	0x0006
        /*0022*/ 	.short	0x0030
        /*0024*/ 	.byte	0x00, 0xf4, 0x21, 0x00


	//----- nvinfo : EIATTR_KPARAM_INFO
	.align		4
.L_15:
        /*0028*/ 	.byte	0x04, 0x17
        /*002a*/ 	.short	(.L_17 - .L_16)
.L_16:
        /*002c*/ 	.word	0x00000000
        /*0030*/ 	.short	0x0005
        /*0032*/ 	.short	0x0028
        /*0034*/ 	.byte	0x00, 0xf4, 0x21, 0x00


	//----- nvinfo : EIATTR_KPARAM_INFO
	.align		4
.L_17:
        /*0038*/ 	.byte	0x04, 0x17
        /*003a*/ 	.short	(.L_19 - .L_18)
.L_18:
        /*003c*/ 	.word	0x00000000
        /*0040*/ 	.short	0x0004
        /*0042*/ 	.short	0x0020
        /*0044*/ 	.byte	0x00, 0xf4, 0x21, 0x00


	//----- nvinfo : EIATTR_KPARAM_INFO
	.align		4
.L_19:
        /*0048*/ 	.byte	0x04, 0x17
        /*004a*/ 	.short	(.L_21 - .L_20)
.L_20:
        /*004c*/ 	.word	0x00000000
        /*0050*/ 	.short	0x0003
        /*0052*/ 	.short	0x0018
        /*0054*/ 	.byte	0x00, 0xf4, 0x21, 0x00


	//----- nvinfo : EIATTR_KPARAM_INFO
	.align		4
.L_21:
        /*0058*/ 	.byte	0x04, 0x17
        /*005a*/ 	.short	(.L_23 - .L_22)
.L_22:
        /*005c*/ 	.word	0x00000000
        /*0060*/ 	.short	0x0002
        /*0062*/ 	.short	0x0010
        /*0064*/ 	.byte	0x00, 0xf4, 0x21, 0x00


	//----- nvinfo : EIATTR_KPARAM_INFO
	.align		4
.L_23:
        /*0068*/ 	.byte	0x04, 0x17
        /*006a*/ 	.short	(.L_25 - .L_24)
.L_24:
        /*006c*/ 	.word	0x00000000
        /*0070*/ 	.short	0x0001
        /*0072*/ 	.short	0x0008
        /*0074*/ 	.byte	0x00, 0xf4, 0x21, 0x00


	//----- nvinfo : EIATTR_KPARAM_INFO
	.align		4
.L_25:
        /*0078*/ 	.byte	0x04, 0x17
        /*007a*/ 	.short	(.L_27 - .L_26)
.L_26:
        /*007c*/ 	.word	0x00000000
        /*0080*/ 	.short	0x0000
        /*0082*/ 	.short	0x0000
        /*0084*/ 	.byte	0x00, 0xf4, 0x21, 0x00


	//----- nvinfo : EIATTR_SPARSE_MMA_MASK
	.align		4
.L_27:
        /*0088*/ 	.byte	0x03, 0x50
        /*008a*/ 	.short	0x0000


	//----- nvinfo : EIATTR_MAXREG_COUNT
	.align		4
        /*008c*/ 	.byte	0x03, 0x1b
        /*008e*/ 	.short	0x00ff


	//----- nvinfo : EIATTR_EXIT_INSTR_OFFSETS
	.align		4
        /*0090*/ 	.byte	0x04, 0x1c
        /*0092*/ 	.short	(.L_29 - .L_28)


	//   ....[0]....
.L_28:
        /*0094*/ 	.word	0x00000470


	//----- nvinfo : EIATTR_REQNTID
	.align		4
.L_29:
        /*0098*/ 	.byte	0x04, 0x10
        /*009a*/ 	.short	(.L_31 - .L_30)
.L_30:
        /*009c*/ 	.word	0x00000080
        /*00a0*/ 	.word	0x00000001
        /*00a4*/ 	.word	0x00000001


	//----- nvinfo : EIATTR_CBANK_PARAM_SIZE
	.align		4
.L_31:
        /*00a8*/ 	.byte	0x03, 0x19
        /*00aa*/ 	.short	0x003c


	//----- nvinfo : EIATTR_PARAM_CBANK
	.align		4
        /*00ac*/ 	.byte	0x04, 0x0a
        /*00ae*/ 	.short	(.L_33 - .L_32)
	.align		4
.L_32:
        /*00b0*/ 	.word	index@(.nv.constant0.triton_poi_fused__native_batch_norm_legit_no_training_add_relu_21)
        /*00b4*/ 	.short	0x0210
        /*00b6*/ 	.short	0x003c


	//----- nvinfo : EIATTR_SW_WAR
	.align		4
.L_33:
        /*00b8*/ 	.byte	0x04, 0x36
        /*00ba*/ 	.short	(.L_35 - .L_34)
.L_34:
        /*00bc*/ 	.word	0x00000008
.L_35:


//--------------------- .nv.callgraph             --------------------------
	.section	.nv.callgraph,"",@"SHT_CUDA_CALLGRAPH"
	.align	4
	.sectionentsize	8
	.align		4
        /*0000*/ 	.word	0x00000000
	.align		4
        /*0004*/ 	.word	0xffffffff
	.align		4
        /*0008*/ 	.word	0x00000000
	.align		4
        /*000c*/ 	.word	0xfffffffe
	.align		4
        /*0010*/ 	.word	0x00000000
	.align		4
        /*0014*/ 	.word	0xfffffffd
	.align		4
        /*0018*/ 	.word	0x00000000
	.align		4
        /*001c*/ 	.word	0xfffffffc


//--------------------- .nv.constant4             --------------------------
	.section	.nv.constant4,"a",@progbits
	.align	8
	.align		8
.nv.constant4:
        /*0000*/ 	.dword	_$_str
	.align		8
        /*0008*/ 	.dword	_$_str_$_2


//--------------------- .text.triton_poi_fused__native_batch_norm_legit_no_training_add_relu_21 --------------------------
	.section	.text.triton_poi_fused__native_batch_norm_legit_no_training_add_relu_21,"ax",@progbits
	.align	128
        .global         triton_poi_fused__native_batch_norm_legit_no_training_add_relu_21
        .type           triton_poi_fused__native_batch_norm_legit_no_training_add_relu_21,@function
        .size           triton_poi_fused__native_batch_norm_legit_no_training_add_relu_21,(.L_x_1 - triton_poi_fused__native_batch_norm_legit_no_training_add_relu_21)
        .other          triton_poi_fused__native_batch_norm_legit_no_training_add_relu_21,@"STO_CUDA_ENTRY STV_DEFAULT"
triton_poi_fused__native_batch_norm_legit_no_training_add_relu_21:
.text.triton_poi_fused__native_batch_norm_legit_no_training_add_relu_21:
[----:B------:R-:W-:Y:S01]  /*0000*/  LDC R1, c[0x0][0x28] ;  /* 0x00000a00ff017b82 */ /* 0x000fe20000000800 */
[----:B------:R-:W1:Y:S07]  /*0010*/  S2R R0, SR_TID.X ;  /* 0x0000000000007919 */ /* 0x000e6e0000002100 */
[----:B------:R-:W2:Y:S01]  /*0020*/  LDC.64 R10, c[0x0][0x220] ;  /* 0x00008800ff0a7b82 */ /* 0x000ea20000000a00 */
[----:B------:R-:W-:Y:S01]  /*0030*/  ULDC.64 UR4, c[0x0][0x208] ;  /* 0x0000820000047ab9 */ /* 0x000fe20000000a00 */
[----:B------:R-:W3:Y:S06]  /*0040*/  S2R R5, SR_CTAID.X ;  /* 0x0000000000057919 */ /* 0x000eec0000002500 */
[----:B------:R-:W4:Y:S08]  /*0050*/  LDC.64 R12, c[0x0][0x218] ;  /* 0x00008600ff0c7b82 */ /* 0x000f300000000a00 */
[----:B------:R-:W5:Y:S08]  /*0060*/  LDC.64 R16, c[0x0][0x228] ;  /* 0x00008a00ff107b82 */ /* 0x000f700000000a00 */
[----:B------:R-:W4:Y:S01]  /*0070*/  LDC.64 R18, c[0x0][0x230] ;  /* 0x00008c00ff127b82 */ /* 0x000f220000000a00 */
[----:B-1----:R-:W-:-:S07]  /*0080*/  SHF.L.U32 R0, R0, 0x2, RZ ;  /* 0x0000000200007819 */ /* 0x002fce00000006ff */
[----:B------:R-:W1:Y:S01]  /*0090*/  LDC.64 R8, c[0x0][0x238] ;  /* 0x00008e00ff087b82 */ /* 0x000e620000000a00 */
[----:B---3--:R-:W-:Y:S02]  /*00a0*/  SHF.R.S32.HI R3, RZ, 0x16, R5 ;  /* 0x00000016ff037819 */ /* 0x008fe40000011405 */
[----:B------:R-:W-:Y:S02]  /*00b0*/  LOP3.LUT R0, R0, 0x1fc, RZ, 0xc0, !PT ;  /* 0x000001fc00007812 */ /* 0x000fe400078ec0ff */
[----:B------:R-:W-:Y:S02]  /*00c0*/  SGXT R3, R3, 0x1 ;  /* 0x000000010303781a */ /* 0x000fe40000000200 */
[----:B------:R-:W-:Y:S02]  /*00d0*/  LEA R0, R5, R0, 0x9 ;  /* 0x0000000005007211 */ /* 0x000fe400078e48ff */
[----:B------:R-:W3:Y:S02]  /*00e0*/  LDC.64 R4, c[0x0][0x210] ;  /* 0x00008400ff047b82 */ /* 0x000ee40000000a00 */
[----:B------:R-:W-:-:S04]  /*00f0*/  LEA.HI R3, R3, R0, RZ, 0x4 ;  /* 0x0000000003037211 */ /* 0x000fc800078f20ff */
[--C-:B------:R-:W-:Y:S02]  /*0100*/  SHF.R.S32.HI R2, RZ, 0x4, R3.reuse ;  /* 0x00000004ff027819 */ /* 0x100fe40000011403 */
[----:B------:R-:W-:-:S04]  /*0110*/  SHF.R.S32.HI R3, RZ, 0x1f, R3 ;  /* 0x0000001fff037819 */ /* 0x000fc80000011403 */
[----:B------:R-:W-:-:S04]  /*0120*/  LEA.HI R3, R3, R2, RZ, 0xa ;  /* 0x0000000203037211 */ /* 0x000fc800078f50ff */
[----:B------:R-:W-:-:S04]  /*0130*/  LOP3.LUT R3, R3, 0xfffffc00, RZ, 0xc0, !PT ;  /* 0xfffffc0003037812 */ /* 0x000fc800078ec0ff */
[----:B------:R-:W-:-:S05]  /*0140*/  IADD3 R15, R2, -R3, RZ ;  /* 0x80000003020f7210 */ /* 0x000fca0007ffe0ff */
[----:B--2---:R-:W-:-:S05]  /*0150*/  IMAD.WIDE R10, R15, 0x4, R10 ;  /* 0x000000040f0a7825 */ /* 0x004fca00078e020a */
[----:B------:R-:W2:Y:S01]  /*0160*/  LDG.E.EL R2, desc[UR4][R10.64] ;  /* 0x000000040a027981 */ /* 0x000ea2000c2e1900 */
[----:B---3--:R-:W-:-:S04]  /*0170*/  IMAD.WIDE R4, R0, 0x4, R4 ;  /* 0x0000000400047825 */ /* 0x008fc800078e0204 */
[C---:B----4-:R-:W-:Y:S02]  /*0180*/  IMAD.WIDE R12, R15.reuse, 0x4, R12 ;  /* 0x000000040f0c7825 */ /* 0x050fe400078e020c */
[----:B------:R-:W3:Y:S04]  /*0190*/  LDG.E.128 R4, desc[UR4][R4.64] ;  /* 0x0000000404047981 */ /* 0x000ee8000c1e1d00 */
[----:B------:R4:W3:Y:S01]  /*01a0*/  LDG.E.EL R3, desc[UR4][R12.64] ;  /* 0x000000040c037981 */ /* 0x0008e2000c2e1900 */
[----:B-----5:R-:W-:-:S04]  /*01b0*/  IMAD.WIDE R16, R15, 0x4, R16 ;  /* 0x000000040f107825 */ /* 0x020fc800078e0210 */
[----:B0-----:R-:W-:Y:S01]  /*01c0*/  IMAD.WIDE R18, R15, 0x4, R18 ;  /* 0x000000040f127825 */ /* 0x001fe200078e0212 */
[----:B------:R0:W5:Y:S03]  /*01d0*/  LDG.E.EL R14, desc[UR4][R16.64] ;  /* 0x00000004100e7981 */ /* 0x000166000c2e1900 */
[C---:B-1----:R-:W-:Y:S01]  /*01e0*/  IMAD.WIDE R8, R0.reuse, 0x4, R8 ;  /* 0x0000000400087825 */ /* 0x042fe200078e0208 */
[----:B------:R-:W5:Y:S01]  /*01f0*/  LDG.E.EL R15, desc[UR4][R18.64] ;  /* 0x00000004120f7981 */ /* 0x000f62000c2e1900 */
[----:B----4-:R-:W1:Y:S04]  /*0200*/  LDC.64 R12, c[0x0][0x240] ;  /* 0x00009000ff0c7b82 */ /* 0x010e680000000a00 */
[----:B------:R-:W4:Y:S01]  /*0210*/  LDG.E.128 R8, desc[UR4][R8.64] ;  /* 0x0000000408087981 */ /* 0x000f22000c1e1d00 */
[----:B0-----:R-:W-:Y:S01]  /*0220*/  HFMA2.MMA R17, -RZ, RZ, 1.625, 0 ;  /* 0x3e800000ff117435 */ /* 0x001fe200000001ff */
[----:B-1----:R-:W-:-:S04]  /*0230*/  IMAD.WIDE R12, R0, 0x4, R12 ;  /* 0x00000004000c7825 */ /* 0x002fc800078e020c */
[----:B--2---:R-:W-:-:S04]  /*0240*/  FADD R2, R2, 9.9999997473787516356e-06 ;  /* 0x3727c5ac02027421 */ /* 0x004fc80000000000 */
[----:B------:R-:W0:Y:S02]  /*0250*/  MUFU.SQRT R20, R2 ;  /* 0x0000000200147308 */ /* 0x000e240000002000 */
[C---:B0-----:R-:W-:Y:S02]  /*0260*/  FSETP.GT.AND P0, PT, R20.reuse, 8.50705917302346158658e+37, PT ;  /* 0x7e8000001400780b */ /* 0x041fe40003f04000 */
[----:B------:R-:W-:-:S11]  /*0270*/  FSETP.GEU.AND P1, PT, R20, 1.175494350822287508e-38, PT ;  /* 0x008000001400780b */ /* 0x000fd60003f2e000 */
[----:B------:R-:W-:-:S04]  /*0280*/  @P0 FMUL R20, R20, 0.25 ;  /* 0x3e80000014140820 */ /* 0x000fc80000400000 */
[----:B------:R-:W-:-:S06]  /*0290*/  @!P1 FMUL R20, R20, 16777216 ;  /* 0x4b80000014149820 */ /* 0x000fcc0000400000 */
[----:B------:R-:W0:Y:S01]  /*02a0*/  MUFU.RCP R20, R20 ;  /* 0x0000001400147308 */ /* 0x000e220000001000 */
[----:B------:R-:W-:Y:S01]  /*02b0*/  FSEL R17, R17, 1, P0 ;  /* 0x3f80000011117808 */ /* 0x000fe20000000000 */
[----:B---3--:R-:W-:-:S04]  /*02c0*/  FADD R16, R4, -R3 ;  /* 0x8000000304107221 */ /* 0x008fc80000000000 */
[----:B------:R-:W-:Y:S01]  /*02d0*/  @!P1 FMUL R17, R17, 16777216 ;  /* 0x4b80000011119820 */ /* 0x000fe20000400000 */
[--C-:B------:R-:W-:Y:S01]  /*02e0*/  FADD R4, R5, -R3.reuse ;  /* 0x8000000305047221 */ /* 0x100fe20000000000 */
[--C-:B------:R-:W-:Y:S01]  /*02f0*/  FADD R2, R7, -R3.reuse ;  /* 0x8000000307027221 */ /* 0x100fe20000000000 */
[----:B------:R-:W-:Y:S01]  /*0300*/  FADD R6, R6, -R3 ;  /* 0x8000000306067221 */ /* 0x000fe20000000000 */
[----:B0-----:R-:W-:-:S04]  /*0310*/  FMUL R17, R20, R17 ;  /* 0x0000001114117220 */ /* 0x001fc80000400000 */
[C---:B------:R-:W-:Y:S01]  /*0320*/  FMUL R16, R17.reuse, R16 ;  /* 0x0000001011107220 */ /* 0x040fe20000400000 */
[C---:B------:R-:W-:Y:S01]  /*0330*/  FMUL R4, R17.reuse, R4 ;  /* 0x0000000411047220 */ /* 0x040fe20000400000 */
[C---:B------:R-:W-:Y:S01]  /*0340*/  FMUL R2, R17.reuse, R2 ;  /* 0x0000000211027220 */ /* 0x040fe20000400000 */
[----:B------:R-:W-:Y:S01]  /*0350*/  FMUL R6, R17, R6 ;  /* 0x0000000611067220 */ /* 0x000fe20000400000 */
[C-C-:B-----5:R-:W-:Y:S01]  /*0360*/  FFMA R3, R14.reuse, R16, R15.reuse ;  /* 0x000000100e037223 */ /* 0x160fe2000000000f */
[C-C-:B------:R-:W-:Y:S01]  /*0370*/  FFMA R4, R14.reuse, R4, R15.reuse ;  /* 0x000000040e047223 */ /* 0x140fe2000000000f */
[C-C-:B------:R-:W-:Y:S01]  /*0380*/  FFMA R2, R14.reuse, R2, R15.reuse ;  /* 0x000000020e027223 */ /* 0x140fe2000000000f */
[----:B------:R-:W-:Y:S02]  /*0390*/  FFMA R15, R14, R6, R15 ;  /* 0x000000060e0f7223 */ /* 0x000fe4000000000f */
[----:B----4-:R-:W-:Y:S01]  /*03a0*/  FSETP.GEU.AND P3, PT, R3, -R8, PT ;  /* 0x800000080300720b */ /* 0x010fe20003f6e000 */
[----:B------:R-:W-:Y:S01]  /*03b0*/  FADD R3, R8, R3 ;  /* 0x0000000308037221 */ /* 0x000fe20000000000 */
[----:B------:R-:W-:Y:S01]  /*03c0*/  FSETP.GEU.AND P2, PT, R4, -R9, PT ;  /* 0x800000090400720b */ /* 0x000fe20003f4e000 */
[----:B------:R-:W-:Y:S01]  /*03d0*/  FADD R4, R9, R4 ;  /* 0x0000000409047221 */ /* 0x000fe20000000000 */
[----:B------:R-:W-:Y:S01]  /*03e0*/  FSETP.GEU.AND P0, PT, R2, -R11, PT ;  /* 0x8000000b0200720b */ /* 0x000fe20003f0e000 */
[----:B------:R-:W-:Y:S01]  /*03f0*/  FADD R2, R11, R2 ;  /* 0x000000020b027221 */ /* 0x000fe20000000000 */
[----:B------:R-:W-:Y:S01]  /*0400*/  FSETP.GEU.AND P1, PT, R15, -R10, PT ;  /* 0x8000000a0f00720b */ /* 0x000fe20003f2e000 */
[----:B------:R-:W-:Y:S01]  /*0410*/  FADD R10, R10, R15 ;  /* 0x0000000f0a0a7221 */ /* 0x000fe20000000000 */
[----:B------:R-:W-:-:S02]  /*0420*/  SEL R8, R3, RZ, P3 ;  /* 0x000000ff03087207 */ /* 0x000fc40001800000 */
[----:B------:R-:W-:Y:S02]  /*0430*/  SEL R9, R4, RZ, P2 ;  /* 0x000000ff04097207 */ /* 0x000fe40001000000 */
[----:B------:R-:W-:Y:S02]  /*0440*/  SEL R11, R2, RZ, P0 ;  /* 0x000000ff020b7207 */ /* 0x000fe40000000000 */
[----:B------:R-:W-:-:S05]  /*0450*/  SEL R10, R10, RZ, P1 ;  /* 0x000000ff0a0a7207 */ /* 0x000fca0000800000 */
[----:B------:R-:W-:Y:S01]  /*0460*/  STG.E.128 desc[UR4][R12.64], R8 ;  /* 0x000000080c007986 */ /* 0x000fe2000c101d04 */
[----:B------:R-:W-:Y:S05]  /*0470*/  EXIT ;  /* 0x000000000000794d */ /* 0x000fea0003800000 */
.L_x_0:
[----:B------:R-:W-:-:S00]  /*0480*/  BRA `(.L_x_0) ;  /* 0xfffffffc00fc7947 */ /* 0x000fc0000383ffff */
[----:B------:R-:W-:-:S00]  /*0490*/  NOP ;  /* 0x0000000000007918 */ /* 0x000fc00000000000 */
        /* <DEDUP_REMOVED lines=14> */
.L_x_1:


//--------------------- .nv.global.init           --------------------------
	.section	.nv.global.init,"aw",@progbits
.nv.global.init:
	.type		_$_str,@object
	.size		_$_str,(_$_str_$_2 - _$_str)
_$_str:
        /*0000*/ 	.byte	0x5f, 0x5f, 0x43, 0x55, 0x44, 0x41, 0x5f, 0x46, 0x54, 0x5a, 0x00
	.type		_$_str_$_2,@object
	.size		_$_str_$_2,(.L_1 - _$_str_$_2)
_$_str_$_2:
        /*000b*/ 	.byte	0x5f, 0x5f, 0x43, 0x55, 0x44, 0x41, 0x5f, 0x50, 0x52, 0x45, 0x43, 0x5f, 0x53, 0x51, 0x52, 0x54
        /*001b*/ 	.byte	0x00
.L_1:


//--------------------- .nv.constant0.triton_poi_fused__native_batch_norm_legit_no_training_add_relu_21 --------------------------
	.section	.nv.constant0.triton_poi_fused__native_batch_norm_legit_no_training_add_relu_21,"a",@progbits
	.sectionflags	@""
	.align	4
.nv.constant0.triton_poi_fused__native_batch_norm_legit_no_training_add_relu_21:
	.zero		588
